//
// Generated by NVIDIA NVVM Compiler
//
// Compiler Build ID: CL-36424714
// Cuda compilation tools, release 13.0, V13.0.88
// Based on NVVM 20.0.0
//

.version 9.0
.target sm_100
.address_size 64

	// .globl	_Z10vector_addPfS_S_i

.visible .entry _Z10vector_addPfS_S_i(
	.param .u64 .ptr .align 1 _Z10vector_addPfS_S_i_param_0,
	.param .u64 .ptr .align 1 _Z10vector_addPfS_S_i_param_1,
	.param .u64 .ptr .align 1 _Z10vector_addPfS_S_i_param_2,
	.param .u32 _Z10vector_addPfS_S_i_param_3
)
{
	.reg .pred 	%p<25>;
	.reg .b32 	%r<24>;
	.reg .b32 	%f<106>;
	.reg .b64 	%rd<31>;

	ld.param.u64 	%rd22, [_Z10vector_addPfS_S_i_param_0];
	ld.param.u64 	%rd23, [_Z10vector_addPfS_S_i_param_1];
	ld.param.u64 	%rd24, [_Z10vector_addPfS_S_i_param_2];
	ld.param.u32 	%r16, [_Z10vector_addPfS_S_i_param_3];
	cvta.to.global.u64 	%rd1, %rd22;
	cvta.to.global.u64 	%rd2, %rd24;
	cvta.to.global.u64 	%rd3, %rd23;
	setp.lt.s32 	%p1, %r16, 1;
	@%p1 bra 	$L__BB0_43;
	and.b32  	%r1, %r16, 7;
	add.s32 	%r2, %r1, -1;
	and.b32  	%r3, %r16, 3;
	and.b32  	%r4, %r16, 2147483640;
	and.b32  	%r5, %r16, 1;
	neg.s32 	%r6, %r4;
	add.s64 	%rd4, %rd3, 16;
	add.s64 	%rd5, %rd2, 16;
	add.s64 	%rd6, %rd1, 16;
	mov.b32 	%r19, 0;
$L__BB0_2:
	setp.lt.u32 	%p2, %r16, 8;
	mov.b32 	%r22, 0;
	@%p2 bra 	$L__BB0_21;
	mov.u64 	%rd28, %rd6;
	mov.u64 	%rd29, %rd5;
	mov.u64 	%rd30, %rd4;
	mov.u32 	%r20, %r6;
$L__BB0_4:
	.pragma "nounroll";
	ld.global.f32 	%f16, [%rd30+-16];
	ld.global.f32 	%f17, [%rd29+-16];
	add.f32 	%f1, %f16, %f17;
	st.global.f32 	[%rd28+-16], %f1;
	setp.leu.f32 	%p3, %f1, 0f3F800000;
	@%p3 bra 	$L__BB0_6;
	ld.global.f32 	%f18, [%rd29+-16];
	ld.global.f32 	%f19, [%rd30+-16];
	add.f32 	%f20, %f18, %f19;
	mul.f32 	%f21, %f1, %f20;
	st.global.f32 	[%rd28+-16], %f21;
$L__BB0_6:
	ld.global.f32 	%f22, [%rd30+-12];
	ld.global.f32 	%f23, [%rd29+-12];
	add.f32 	%f2, %f22, %f23;
	st.global.f32 	[%rd28+-12], %f2;
	setp.leu.f32 	%p4, %f2, 0f3F800000;
	@%p4 bra 	$L__BB0_8;
	ld.global.f32 	%f24, [%rd29+-12];
	ld.global.f32 	%f25, [%rd30+-12];
	add.f32 	%f26, %f24, %f25;
	mul.f32 	%f27, %f2, %f26;
	st.global.f32 	[%rd28+-12], %f27;
$L__BB0_8:
	ld.global.f32 	%f28, [%rd30+-8];
	ld.global.f32 	%f29, [%rd29+-8];
	add.f32 	%f3, %f28, %f29;
	st.global.f32 	[%rd28+-8], %f3;
	setp.leu.f32 	%p5, %f3, 0f3F800000;
	@%p5 bra 	$L__BB0_10;
	ld.global.f32 	%f30, [%rd29+-8];
	ld.global.f32 	%f31, [%rd30+-8];
	add.f32 	%f32, %f30, %f31;
	mul.f32 	%f33, %f3, %f32;
	st.global.f32 	[%rd28+-8], %f33;
$L__BB0_10:
	ld.global.f32 	%f34, [%rd30+-4];
	ld.global.f32 	%f35, [%rd29+-4];
	add.f32 	%f4, %f34, %f35;
	st.global.f32 	[%rd28+-4], %f4;
	setp.leu.f32 	%p6, %f4, 0f3F800000;
	@%p6 bra 	$L__BB0_12;
	ld.global.f32 	%f36, [%rd29+-4];
	ld.global.f32 	%f37, [%rd30+-4];
	add.f32 	%f38, %f36, %f37;
	mul.f32 	%f39, %f4, %f38;
	st.global.f32 	[%rd28+-4], %f39;
$L__BB0_12:
	ld.global.f32 	%f40, [%rd30];
	ld.global.f32 	%f41, [%rd29];
	add.f32 	%f5, %f40, %f41;
	st.global.f32 	[%rd28], %f5;
	setp.leu.f32 	%p7, %f5, 0f3F800000;
	@%p7 bra 	$L__BB0_14;
	ld.global.f32 	%f42, [%rd29];
	ld.global.f32 	%f43, [%rd30];
	add.f32 	%f44, %f42, %f43;
	mul.f32 	%f45, %f5, %f44;
	st.global.f32 	[%rd28], %f45;
$L__BB0_14:
	ld.global.f32 	%f46, [%rd30+4];
	ld.global.f32 	%f47, [%rd29+4];
	add.f32 	%f6, %f46, %f47;
	st.global.f32 	[%rd28+4], %f6;
	setp.leu.f32 	%p8, %f6, 0f3F800000;
	@%p8 bra 	$L__BB0_16;
	ld.global.f32 	%f48, [%rd29+4];
	ld.global.f32 	%f49, [%rd30+4];
	add.f32 	%f50, %f48, %f49;
	mul.f32 	%f51, %f6, %f50;
	st.global.f32 	[%rd28+4], %f51;
$L__BB0_16:
	ld.global.f32 	%f52, [%rd30+8];
	ld.global.f32 	%f53, [%rd29+8];
	add.f32 	%f7, %f52, %f53;
	st.global.f32 	[%rd28+8], %f7;
	setp.leu.f32 	%p9, %f7, 0f3F800000;
	@%p9 bra 	$L__BB0_18;
	ld.global.f32 	%f54, [%rd29+8];
	ld.global.f32 	%f55, [%rd30+8];
	add.f32 	%f56, %f54, %f55;
	mul.f32 	%f57, %f7, %f56;
	st.global.f32 	[%rd28+8], %f57;
$L__BB0_18:
	ld.global.f32 	%f58, [%rd30+12];
	ld.global.f32 	%f59, [%rd29+12];
	add.f32 	%f8, %f58, %f59;
	st.global.f32 	[%rd28+12], %f8;
	setp.leu.f32 	%p10, %f8, 0f3F800000;
	@%p10 bra 	$L__BB0_20;
	ld.global.f32 	%f60, [%rd29+12];
	ld.global.f32 	%f61, [%rd30+12];
	add.f32 	%f62, %f60, %f61;
	mul.f32 	%f63, %f8, %f62;
	st.global.f32 	[%rd28+12], %f63;
$L__BB0_20:
	add.s32 	%r20, %r20, 8;
	add.s64 	%rd30, %rd30, 32;
	add.s64 	%rd29, %rd29, 32;
	add.s64 	%rd28, %rd28, 32;
	setp.ne.s32 	%p11, %r20, 0;
	mov.u32 	%r22, %r4;
	@%p11 bra 	$L__BB0_4;
$L__BB0_21:
	setp.eq.s32 	%p12, %r1, 0;
	@%p12 bra 	$L__BB0_42;
	setp.lt.u32 	%p13, %r2, 3;
	@%p13 bra 	$L__BB0_32;
	mul.wide.u32 	%rd25, %r22, 4;
	add.s64 	%rd13, %rd3, %rd25;
	ld.global.f32 	%f64, [%rd13];
	add.s64 	%rd14, %rd2, %rd25;
	ld.global.f32 	%f65, [%rd14];
	add.f32 	%f9, %f64, %f65;
	add.s64 	%rd15, %rd1, %rd25;
	st.global.f32 	[%rd15], %f9;
	setp.leu.f32 	%p14, %f9, 0f3F800000;
	@%p14 bra 	$L__BB0_25;
	ld.global.f32 	%f66, [%rd14];
	ld.global.f32 	%f67, [%rd13];
	add.f32 	%f68, %f66, %f67;
	mul.f32 	%f69, %f9, %f68;
	st.global.f32 	[%rd15], %f69;
$L__BB0_25:
	ld.global.f32 	%f70, [%rd13+4];
	ld.global.f32 	%f71, [%rd14+4];
	add.f32 	%f10, %f70, %f71;
	st.global.f32 	[%rd15+4], %f10;
	setp.leu.f32 	%p15, %f10, 0f3F800000;
	@%p15 bra 	$L__BB0_27;
	ld.global.f32 	%f72, [%rd14+4];
	ld.global.f32 	%f73, [%rd13+4];
	add.f32 	%f74, %f72, %f73;
	mul.f32 	%f75, %f10, %f74;
	st.global.f32 	[%rd15+4], %f75;
$L__BB0_27:
	ld.global.f32 	%f76, [%rd13+8];
	ld.global.f32 	%f77, [%rd14+8];
	add.f32 	%f11, %f76, %f77;
	st.global.f32 	[%rd15+8], %f11;
	setp.leu.f32 	%p16, %f11, 0f3F800000;
	@%p16 bra 	$L__BB0_29;
	ld.global.f32 	%f78, [%rd14+8];
	ld.global.f32 	%f79, [%rd13+8];
	add.f32 	%f80, %f78, %f79;
	mul.f32 	%f81, %f11, %f80;
	st.global.f32 	[%rd15+8], %f81;
$L__BB0_29:
	ld.global.f32 	%f82, [%rd13+12];
	ld.global.f32 	%f83, [%rd14+12];
	add.f32 	%f12, %f82, %f83;
	st.global.f32 	[%rd15+12], %f12;
	setp.leu.f32 	%p17, %f12, 0f3F800000;
	@%p17 bra 	$L__BB0_31;
	ld.global.f32 	%f84, [%rd14+12];
	ld.global.f32 	%f85, [%rd13+12];
	add.f32 	%f86, %f84, %f85;
	mul.f32 	%f87, %f12, %f86;
	st.global.f32 	[%rd15+12], %f87;
$L__BB0_31:
	add.s32 	%r22, %r22, 4;
$L__BB0_32:
	setp.eq.s32 	%p18, %r3, 0;
	@%p18 bra 	$L__BB0_42;
	setp.eq.s32 	%p19, %r3, 1;
	@%p19 bra 	$L__BB0_39;
	mul.wide.u32 	%rd26, %r22, 4;
	add.s64 	%rd16, %rd3, %rd26;
	ld.global.f32 	%f88, [%rd16];
	add.s64 	%rd17, %rd2, %rd26;
	ld.global.f32 	%f89, [%rd17];
	add.f32 	%f13, %f88, %f89;
	add.s64 	%rd18, %rd1, %rd26;
	st.global.f32 	[%rd18], %f13;
	setp.leu.f32 	%p20, %f13, 0f3F800000;
	@%p20 bra 	$L__BB0_36;
	ld.global.f32 	%f90, [%rd17];
	ld.global.f32 	%f91, [%rd16];
	add.f32 	%f92, %f90, %f91;
	mul.f32 	%f93, %f13, %f92;
	st.global.f32 	[%rd18], %f93;
$L__BB0_36:
	ld.global.f32 	%f94, [%rd16+4];
	ld.global.f32 	%f95, [%rd17+4];
	add.f32 	%f14, %f94, %f95;
	st.global.f32 	[%rd18+4], %f14;
	setp.leu.f32 	%p21, %f14, 0f3F800000;
	@%p21 bra 	$L__BB0_38;
	ld.global.f32 	%f96, [%rd17+4];
	ld.global.f32 	%f97, [%rd16+4];
	add.f32 	%f98, %f96, %f97;
	mul.f32 	%f99, %f14, %f98;
	st.global.f32 	[%rd18+4], %f99;
$L__BB0_38:
	add.s32 	%r22, %r22, 2;
$L__BB0_39:
	setp.eq.s32 	%p22, %r5, 0;
	@%p22 bra 	$L__BB0_42;
	mul.wide.u32 	%rd27, %r22, 4;
	add.s64 	%rd19, %rd3, %rd27;
	ld.global.f32 	%f100, [%rd19];
	add.s64 	%rd20, %rd2, %rd27;
	ld.global.f32 	%f101, [%rd20];
	add.f32 	%f15, %f100, %f101;
	add.s64 	%rd21, %rd1, %rd27;
	st.global.f32 	[%rd21], %f15;
	setp.leu.f32 	%p23, %f15, 0f3F800000;
	@%p23 bra 	$L__BB0_42;
	ld.global.f32 	%f102, [%rd20];
	ld.global.f32 	%f103, [%rd19];
	add.f32 	%f104, %f102, %f103;
	mul.f32 	%f105, %f15, %f104;
	st.global.f32 	[%rd21], %f105;
$L__BB0_42:
	add.s32 	%r19, %r19, 1;
	setp.ne.s32 	%p24, %r19, 200;
	@%p24 bra 	$L__BB0_2;
$L__BB0_43:
	ret;

}


// ===== COMPILED SASS (sm_100) =====

	.target	sm_100

	.elftype	@"ET_EXEC"


//--------------------- .note.nv.tkinfo           --------------------------
	.section	.note.nv.tkinfo,"",@"SHT_NOTE"
	.sectionflags	@"SHF_NOTE_NV_TKINFO"
	.tkinfo
        /*0018*/ 	.word	0x00000002
        /*0030*/ 	.string	""
        /*0030*/ 	.string	"ptxas"
        /*0030*/ 	.string	"Cuda compilation tools, release 13.0, V13.0.88"
        /*0030*/ 	.string	"Build cuda_13.0.r13.0/compiler.36424714_0"
        /*0030*/ 	.string	"-arch sm_100 -m 64 "



//--------------------- .note.nv.cuinfo           --------------------------
	.section	.note.nv.cuinfo,"",@"SHT_NOTE"
	.sectionflags	@"SHF_NOTE_NV_CUINFO"
        /*0018*/ 	.short	0x0002
        /*001a*/ 	.short	0x0064
        /*001c*/ 	.short	0x0082
	.zero		2


//--------------------- .nv.info                  --------------------------
	.section	.nv.info,"",@"SHT_CUDA_INFO"
	.align	4


	//----- nvinfo : EIATTR_REGCOUNT
	.align		4
        /*0000*/ 	.byte	0x04, 0x2f
        /*0002*/ 	.short	(.L_1 - .L_0)
	.align		4
.L_0:
        /*0004*/ 	.word	index@(_Z10vector_addPfS_S_i)
        /*0008*/ 	.word	0x00000013


	//----- nvinfo : EIATTR_FRAME_SIZE
	.align		4
.L_1:
        /*000c*/ 	.byte	0x04, 0x11
        /*000e*/ 	.short	(.L_3 - .L_2)
	.align		4
.L_2:
        /*0010*/ 	.word	index@(_Z10vector_addPfS_S_i)
        /*0014*/ 	.word	0x00000000


	//----- nvinfo : EIATTR_MIN_STACK_SIZE
	.align		4
.L_3:
        /*0018*/ 	.byte	0x04, 0x12
        /*001a*/ 	.short	(.L_5 - .L_4)
	.align		4
.L_4:
        /*001c*/ 	.word	index@(_Z10vector_addPfS_S_i)
        /*0020*/ 	.word	0x00000000
.L_5:


//--------------------- .nv.compat                --------------------------
	.section	.nv.compat,"",@"SHT_CUDA_COMPAT_INFO"
	.align	4
        /*0000*/ 	.byte	0x02, 0x09, 0x00, 0x00, 0x02, 0x02, 0x01, 0x00, 0x02, 0x05, 0x05, 0x00, 0x03, 0x07, 0x01, 0x01
        /*0010*/ 	.byte	0x02, 0x03, 0x00, 0x00, 0x02, 0x06, 0x01, 0x00, 0x04, 0x0b, 0x08, 0x00, 0x01, 0x00, 0x00, 0x00
        /*0020*/ 	.byte	0x00, 0x00, 0x00, 0x00


//--------------------- .nv.info._Z10vector_addPfS_S_i --------------------------
	.section	.nv.info._Z10vector_addPfS_S_i,"",@"SHT_CUDA_INFO"
	.sectionflags	@""
	.align	4


	//----- nvinfo : EIATTR_CUDA_API_VERSION
	.align		4
        /*0000*/ 	.byte	0x04, 0x37
        /*0002*/ 	.short	(.L_7 - .L_6)
.L_6:
        /*0004*/ 	.word	0x00000082


	//----- nvinfo : EIATTR_KPARAM_INFO
	.align		4
.L_7:
        /*0008*/ 	.byte	0x04, 0x17
        /*000a*/ 	.short	(.L_9 - .L_8)
.L_8:
        /*000c*/ 	.word	0x00000000
        /*0010*/ 	.short	0x0003
        /*0012*/ 	.short	0x0018
        /*0014*/ 	.byte	0x00, 0xf0, 0x11, 0x00


	//----- nvinfo : EIATTR_KPARAM_INFO
	.align		4
.L_9:
        /*0018*/ 	.byte	0x04, 0x17
        /*001a*/ 	.short	(.L_11 - .L_10)
.L_10:
        /*001c*/ 	.word	0x00000000
        /*0020*/ 	.short	0x0002
        /*0022*/ 	.short	0x0010
        /*0024*/ 	.byte	0x00, 0xf5, 0x21, 0x00


	//----- nvinfo : EIATTR_KPARAM_INFO
	.align		4
.L_11:
        /*0028*/ 	.byte	0x04, 0x17
        /*002a*/ 	.short	(.L_13 - .L_12)
.L_12:
        /*002c*/ 	.word	0x00000000
        /*0030*/ 	.short	0x0001
        /*0032*/ 	.short	0x0008
        /*0034*/ 	.byte	0x00, 0xf5, 0x21, 0x00


	//----- nvinfo : EIATTR_KPARAM_INFO
	.align		4
.L_13:
        /*0038*/ 	.byte	0x04, 0x17
        /*003a*/ 	.short	(.L_15 - .L_14)
.L_14:
        /*003c*/ 	.word	0x00000000
        /*0040*/ 	.short	0x0000
        /*0042*/ 	.short	0x0000
        /*0044*/ 	.byte	0x00, 0xf5, 0x21, 0x00


	//----- nvinfo : EIATTR_SPARSE_MMA_MASK
	.align		4
.L_15:
        /*0048*/ 	.byte	0x03, 0x50
        /*004a*/ 	.short	0x0000


	//----- nvinfo : EIATTR_MAXREG_COUNT
	.align		4
        /*004c*/ 	.byte	0x03, 0x1b
        /*004e*/ 	.short	0x00ff


	//----- nvinfo : EIATTR_MERCURY_ISA_VERSION
	.align		4
        /*0050*/ 	.byte	0x03, 0x5f
        /*0052*/ 	.short	0x0101


	//----- nvinfo : EIATTR_VRC_CTA_INIT_COUNT
	.align		4
        /*0054*/ 	.byte	0x02, 0x4a
	.zero		1
	.zero		1


	//----- nvinfo : EIATTR_EXIT_INSTR_OFFSETS
	.align		4
        /*0058*/ 	.byte	0x04, 0x1c
        /*005a*/ 	.short	(.L_17 - .L_16)


	//   ....[0]....
.L_16:
        /*005c*/ 	.word	0x00000030


	//   ....[1]....
        /*0060*/ 	.word	0x00000e50


	//----- nvinfo : EIATTR_CBANK_PARAM_SIZE
	.align		4
.L_17:
        /*0064*/ 	.byte	0x03, 0x19
        /*0066*/ 	.short	0x001c


	//----- nvinfo : EIATTR_PARAM_CBANK
	.align		4
        /*0068*/ 	.byte	0x04, 0x0a
        /*006a*/ 	.short	(.L_19 - .L_18)
	.align		4
.L_18:
        /*006c*/ 	.word	index@(.nv.constant0._Z10vector_addPfS_S_i)
        /*0070*/ 	.short	0x0380
        /*0072*/ 	.short	0x001c


	//----- nvinfo : EIATTR_SW_WAR
	.align		4
.L_19:
        /*0074*/ 	.byte	0x04, 0x36
        /*0076*/ 	.short	(.L_21 - .L_20)
.L_20:
        /*0078*/ 	.word	0x00000008
.L_21:


//--------------------- .nv.callgraph             --------------------------
	.section	.nv.callgraph,"",@"SHT_CUDA_CALLGRAPH"
	.align	4
	.sectionentsize	8
	.align		4
        /*0000*/ 	.word	0x00000000
	.align		4
        /*0004*/ 	.word	0xffffffff
	.align		4
        /*0008*/ 	.word	0x00000000
	.align		4
        /*000c*/ 	.word	0xfffffffe
	.align		4
        /*0010*/ 	.word	0x00000000
	.align		4
        /*0014*/ 	.word	0xfffffffd
	.align		4
        /*0018*/ 	.word	0x00000000
	.align		4
        /*001c*/ 	.word	0xfffffffc


//--------------------- .text._Z10vector_addPfS_S_i --------------------------
	.section	.text._Z10vector_addPfS_S_i,"ax",@progbits
	.align	128
        .global         _Z10vector_addPfS_S_i
        .type           _Z10vector_addPfS_S_i,@function
        .size           _Z10vector_addPfS_S_i,(.L_x_9 - _Z10vector_addPfS_S_i)
        .other          _Z10vector_addPfS_S_i,@"STO_CUDA_ENTRY STV_DEFAULT"
_Z10vector_addPfS_S_i:
.text._Z10vector_addPfS_S_i:
[----:B------:R-:W-:Y:S08]  /*0000*/  LDC R1, c[0x0][0x37c] ;  /* 0x0000df00ff017b82 */ /* 0x000ff00000000800 */
[----:B------:R-:W0:Y:S02]  /*0010*/  LDC R2, c[0x0][0x398] ;  /* 0x0000e600ff027b82 */ /* 0x000e240000000800 */
[----:B0-----:R-:W-:-:S13]  /*0020*/  ISETP.GE.AND P0, PT, R2, 0x1, PT ;  /* 0x000000010200780c */ /* 0x001fda0003f06270 */
[----:B------:R-:W-:Y:S05]  /*0030*/  @!P0 EXIT ;  /* 0x000000000000894d */ /* 0x000fea0003800000 */
[----:B------:R-:W0:Y:S01]  /*0040*/  LDCU.128 UR12, c[0x0][0x380] ;  /* 0x00007000ff0c77ac */ /* 0x000e220008000c00 */
[----:B------:R-:W-:Y:S01]  /*0050*/  LOP3.LUT R12, R2, 0x7, RZ, 0xc0, !PT ;  /* 0x00000007020c7812 */ /* 0x000fe200078ec0ff */
[----:B------:R-:W1:Y:S03]  /*0060*/  LDCU.64 UR10, c[0x0][0x390] ;  /* 0x00007200ff0a77ac */ /* 0x000e660008000a00 */
[----:B------:R-:W-:Y:S01]  /*0070*/  IADD3 R0, PT, PT, R12, -0x1, RZ ;  /* 0xffffffff0c007810 */ /* 0x000fe20007ffe0ff */
[----:B------:R-:W2:Y:S03]  /*0080*/  LDCU.64 UR16, c[0x0][0x358] ;  /* 0x00006b00ff1077ac */ /* 0x000ea60008000a00 */
[----:B------:R-:W-:Y:S02]  /*0090*/  ISETP.GE.U32.AND P0, PT, R0, 0x3, PT ;  /* 0x000000030000780c */ /* 0x000fe40003f06070 */
[C---:B------:R-:W-:Y:S01]  /*00a0*/  LOP3.LUT R0, R2.reuse, 0x7ffffff8, RZ, 0xc0, !PT ;  /* 0x7ffffff802007812 */ /* 0x040fe200078ec0ff */
[----:B------:R-:W-:Y:S01]  /*00b0*/  UMOV UR4, URZ ;  /* 0x000000ff00047c82 */ /* 0x000fe20008000000 */
[----:B------:R-:W-:-:S02]  /*00c0*/  LOP3.LUT R2, R2, 0x3, RZ, 0xc0, !PT ;  /* 0x0000000302027812 */ /* 0x000fc400078ec0ff */
[----:B------:R-:W-:Y:S01]  /*00d0*/  IADD3 R3, PT, PT, -R0, RZ, RZ ;  /* 0x000000ff00037210 */ /* 0x000fe20007ffe1ff */
[----:B0-----:R-:W-:Y:S02]  /*00e0*/  UIADD3 UR9, UP0, UPT, UR14, 0x10, URZ ;  /* 0x000000100e097890 */ /* 0x001fe4000ff1e0ff */
[----:B------:R-:W-:Y:S02]  /*00f0*/  UIADD3 UR5, UP2, UPT, UR12, 0x10, URZ ;  /* 0x000000100c057890 */ /* 0x000fe4000ff5e0ff */
[----:B-1----:R-:W-:Y:S02]  /*0100*/  UIADD3 UR7, UP1, UPT, UR10, 0x10, URZ ;  /* 0x000000100a077890 */ /* 0x002fe4000ff3e0ff */
[----:B------:R-:W-:Y:S02]  /*0110*/  UIADD3.X UR10, UPT, UPT, URZ, UR15, URZ, UP0, !UPT ;  /* 0x0000000fff0a7290 */ /* 0x000fe400087fe4ff */
[----:B------:R-:W-:Y:S02]  /*0120*/  UIADD3.X UR6, UPT, UPT, URZ, UR13, URZ, UP2, !UPT ;  /* 0x0000000dff067290 */ /* 0x000fe400097fe4ff */
[----:B--2---:R-:W-:-:S12]  /*0130*/  UIADD3.X UR8, UPT, UPT, URZ, UR11, URZ, UP1, !UPT ;  /* 0x0000000bff087290 */ /* 0x004fd80008ffe4ff */
.L_x_7:
[----:B0-----:R-:W0:Y:S01]  /*0140*/  LDCU UR11, c[0x0][0x398] ;  /* 0x00007300ff0b77ac */ /* 0x001e220008000800 */
[----:B--2---:R-:W-:Y:S01]  /*0150*/  HFMA2 R4, -RZ, RZ, 0, 0 ;  /* 0x00000000ff047431 */ /* 0x004fe200000001ff */
[----:B------:R-:W-:-:S04]  /*0160*/  UIADD3 UR4, UPT, UPT, UR4, 0x1, URZ ;  /* 0x0000000104047890 */ /* 0x000fc8000fffe0ff */
[----:B------:R-:W-:Y:S02]  /*0170*/  UISETP.NE.AND UP1, UPT, UR4, 0xc8, UPT ;  /* 0x000000c80400788c */ /* 0x000fe4000bf25270 */
[----:B0-----:R-:W-:-:S09]  /*0180*/  UISETP.GE.U32.AND UP0, UPT, UR11, 0x8, UPT ;  /* 0x000000080b00788c */ /* 0x001fd2000bf06070 */
[----:B-1----:R-:W-:Y:S05]  /*0190*/  BRA.U !UP0, `(.L_x_0) ;  /* 0x00000005088c7547 */ /* 0x002fea000b800000 */
[----:B------:R-:W-:Y:S02]  /*01a0*/  MOV R11, UR5 ;  /* 0x00000005000b7c02 */ /* 0x000fe40008000f00 */
[----:B------:R-:W-:Y:S02]  /*01b0*/  MOV R14, UR6 ;  /* 0x00000006000e7c02 */ /* 0x000fe40008000f00 */
[----:B------:R-:W-:Y:S02]  /*01c0*/  MOV R6, UR7 ;  /* 0x0000000700067c02 */ /* 0x000fe40008000f00 */
[----:B------:R-:W-:Y:S02]  /*01d0*/  MOV R7, UR8 ;  /* 0x0000000800077c02 */ /* 0x000fe40008000f00 */
[----:B------:R-:W-:Y:S02]  /*01e0*/  MOV R4, UR9 ;  /* 0x0000000900047c02 */ /* 0x000fe40008000f00 */
[----:B------:R-:W-:-:S02]  /*01f0*/  MOV R5, UR10 ;  /* 0x0000000a00057c02 */ /* 0x000fc40008000f00 */
[----:B------:R-:W-:-:S07]  /*0200*/  MOV R10, R3 ;  /* 0x00000003000a7202 */ /* 0x000fce0000000f00 */
.L_x_1:
[----:B-1----:R-:W2:Y:S04]  /*0210*/  LDG.E R8, desc[UR16][R4.64+-0x10] ;  /* 0xfffff01004087981 */ /* 0x002ea8000c1e1900 */
[----:B------:R-:W2:Y:S02]  /*0220*/  LDG.E R9, desc[UR16][R6.64+-0x10] ;  /* 0xfffff01006097981 */ /* 0x000ea4000c1e1900 */
[----:B--2---:R-:W-:Y:S01]  /*0230*/  FADD R15, R8, R9 ;  /* 0x00000009080f7221 */ /* 0x004fe20000000000 */
[----:B------:R-:W-:Y:S02]  /*0240*/  MOV R8, R11 ;  /* 0x0000000b00087202 */ /* 0x000fe40000000f00 */
[----:B------:R-:W-:Y:S02]  /*0250*/  MOV R9, R14 ;  /* 0x0000000e00097202 */ /* 0x000fe40000000f00 */
[----:B------:R-:W-:-:S03]  /*0260*/  FSETP.GT.AND P1, PT, R15, 1, PT ;  /* 0x3f8000000f00780b */ /* 0x000fc60003f24000 */
[----:B------:R-:W-:Y:S10]  /*0270*/  STG.E desc[UR16][R8.64+-0x10], R15 ;  /* 0xfffff00f08007986 */ /* 0x000ff4000c101910 */
[----:B------:R-:W2:Y:S04]  /*0280*/  @P1 LDG.E R11, desc[UR16][R6.64+-0x10] ;  /* 0xfffff010060b1981 */ /* 0x000ea8000c1e1900 */
[----:B------:R-:W2:Y:S02]  /*0290*/  @P1 LDG.E R14, desc[UR16][R4.64+-0x10] ;  /* 0xfffff010040e1981 */ /* 0x000ea4000c1e1900 */
[----:B--2---:R-:W-:-:S04]  /*02a0*/  @P1 FADD R11, R11, R14 ;  /* 0x0000000e0b0b1221 */ /* 0x004fc80000000000 */
[----:B------:R-:W-:-:S05]  /*02b0*/  @P1 FMUL R11, R15, R11 ;  /* 0x0000000b0f0b1220 */ /* 0x000fca0000400000 */
[----:B------:R0:W-:Y:S04]  /*02c0*/  @P1 STG.E desc[UR16][R8.64+-0x10], R11 ;  /* 0xfffff00b08001986 */ /* 0x0001e8000c101910 */
[----:B------:R-:W2:Y:S04]  /*02d0*/  LDG.E R13, desc[UR16][R4.64+-0xc] ;  /* 0xfffff410040d7981 */ /* 0x000ea8000c1e1900 */
[----:B------:R-:W2:Y:S02]  /*02e0*/  LDG.E R14, desc[UR16][R6.64+-0xc] ;  /* 0xfffff410060e7981 */ /* 0x000ea4000c1e1900 */
[----:B--2---:R-:W-:-:S05]  /*02f0*/  FADD R16, R13, R14 ;  /* 0x0000000e0d107221 */ /* 0x004fca0000000000 */
[----:B------:R-:W-:Y:S01]  /*0300*/  FSETP.GT.AND P1, PT, R16, 1, PT ;  /* 0x3f8000001000780b */ /* 0x000fe20003f24000 */
[----:B------:R-:W-:-:S12]  /*0310*/  STG.E desc[UR16][R8.64+-0xc], R16 ;  /* 0xfffff41008007986 */ /* 0x000fd8000c101910 */
[----:B------:R-:W2:Y:S04]  /*0320*/  @P1 LDG.E R13, desc[UR16][R6.64+-0xc] ;  /* 0xfffff410060d1981 */ /* 0x000ea8000c1e1900 */
[----:B------:R-:W2:Y:S02]  /*0330*/  @P1 LDG.E R14, desc[UR16][R4.64+-0xc] ;  /* 0xfffff410040e1981 */ /* 0x000ea4000c1e1900 */
[----:B--2---:R-:W-:-:S04]  /*0340*/  @P1 FADD R13, R13, R14 ;  /* 0x0000000e0d0d1221 */ /* 0x004fc80000000000 */
[----:B------:R-:W-:-:S05]  /*0350*/  @P1 FMUL R13, R16, R13 ;  /* 0x0000000d100d1220 */ /* 0x000fca0000400000 */
[----:B------:R1:W-:Y:S04]  /*0360*/  @P1 STG.E desc[UR16][R8.64+-0xc], R13 ;  /* 0xfffff40d08001986 */ /* 0x0003e8000c101910 */
[----:B0-----:R-:W2:Y:S04]  /*0370*/  LDG.E R11, desc[UR16][R4.64+-0x8] ;  /* 0xfffff810040b7981 */ /* 0x001ea8000c1e1900 */
        /* <DEDUP_REMOVED lines=9> */
[----:B-1----:R-:W2:Y:S04]  /*0410*/  LDG.E R13, desc[UR16][R4.64+-0x4] ;  /* 0xfffffc10040d7981 */ /* 0x002ea8000c1e1900 */
        /* <DEDUP_REMOVED lines=43> */
[----:B------:R1:W-:-:S12]  /*06d0*/  STG.E desc[UR16][R8.64+0xc], R16 ;  /* 0x00000c1008007986 */ /* 0x0003d8000c101910 */
[----:B------:R2:W3:Y:S04]  /*06e0*/  @P1 LDG.E R13, desc[UR16][R6.64+0xc] ;  /* 0x00000c10060d1981 */ /* 0x0004e8000c1e1900 */
[----:B------:R-:W3:Y:S01]  /*06f0*/  @P1 LDG.E R14, desc[UR16][R4.64+0xc] ;  /* 0x00000c10040e1981 */ /* 0x000ee2000c1e1900 */
[----:B------:R-:W-:Y:S02]  /*0700*/  IADD3 R10, PT, PT, R10, 0x8, RZ ;  /* 0x000000080a0a7810 */ /* 0x000fe40007ffe0ff */
[----:B0-----:R-:W-:Y:S02]  /*0710*/  IADD3 R11, P3, PT, R8, 0x20, RZ ;  /* 0x00000020080b7810 */ /* 0x001fe40007f7e0ff */
[----:B------:R-:W-:Y:S02]  /*0720*/  ISETP.NE.AND P4, PT, R10, RZ, PT ;  /* 0x000000ff0a00720c */ /* 0x000fe40003f85270 */
[----:B--2---:R-:W-:-:S04]  /*0730*/  IADD3 R6, P2, PT, R6, 0x20, RZ ;  /* 0x0000002006067810 */ /* 0x004fc80007f5e0ff */
[----:B------:R-:W-:Y:S01]  /*0740*/  IADD3.X R7, PT, PT, RZ, R7, RZ, P2, !PT ;  /* 0x00000007ff077210 */ /* 0x000fe200017fe4ff */
[----:B---3--:R-:W-:Y:S01]  /*0750*/  @P1 FADD R13, R13, R14 ;  /* 0x0000000e0d0d1221 */ /* 0x008fe20000000000 */
[----:B------:R-:W-:-:S03]  /*0760*/  IADD3.X R14, PT, PT, RZ, R9, RZ, P3, !PT ;  /* 0x00000009ff0e7210 */ /* 0x000fc60001ffe4ff */
[----:B------:R-:W-:-:S05]  /*0770*/  @P1 FMUL R13, R16, R13 ;  /* 0x0000000d100d1220 */ /* 0x000fca0000400000 */
[----:B------:R1:W-:Y:S01]  /*0780*/  @P1 STG.E desc[UR16][R8.64+0xc], R13 ;  /* 0x00000c0d08001986 */ /* 0x0003e2000c101910 */
[----:B------:R-:W-:-:S04]  /*0790*/  IADD3 R4, P1, PT, R4, 0x20, RZ ;  /* 0x0000002004047810 */ /* 0x000fc80007f3e0ff */
[----:B------:R-:W-:Y:S01]  /*07a0*/  IADD3.X R5, PT, PT, RZ, R5, RZ, P1, !PT ;  /* 0x00000005ff057210 */ /* 0x000fe20000ffe4ff */
[----:B------:R-:W-:Y:S08]  /*07b0*/  @P4 BRA `(.L_x_1) ;  /* 0xfffffff800944947 */ /* 0x000ff0000383ffff */
[----:B------:R-:W-:-:S07]  /*07c0*/  MOV R4, R0 ;  /* 0x0000000000047202 */ /* 0x000fce0000000f00 */
.L_x_0:
[----:B------:R-:W-:-:S13]  /*07d0*/  ISETP.NE.AND P1, PT, R12, RZ, PT ;  /* 0x000000ff0c00720c */ /* 0x000fda0003f25270 */
[----:B------:R-:W-:Y:S05]  /*07e0*/  @!P1 BRA `(.L_x_2) ;  /* 0x0000000400949947 */ /* 0x000fea0003800000 */
[----:B------:R-:W-:Y:S05]  /*07f0*/  @!P0 BRA `(.L_x_3) ;  /* 0x0000000000c08947 */ /* 0x000fea0003800000 */
[----:B------:R-:W0:Y:S08]  /*0800*/  LDC.64 R6, c[0x0][0x388] ;  /* 0x0000e200ff067b82 */ /* 0x000e300000000a00 */
[----:B-1----:R-:W1:Y:S08]  /*0810*/  LDC.64 R8, c[0x0][0x390] ;  /* 0x0000e400ff087b82 */ /* 0x002e700000000a00 */
[----:B------:R-:W2:Y:S01]  /*0820*/  LDC.64 R10, c[0x0][0x380] ;  /* 0x0000e000ff0a7b82 */ /* 0x000ea20000000a00 */
[----:B0-----:R-:W-:-:S05]  /*0830*/  IMAD.WIDE.U32 R6, R4, 0x4, R6 ;  /* 0x0000000404067825 */ /* 0x001fca00078e0006 */
[----:B------:R-:W3:Y:S01]  /*0840*/  LDG.E R5, desc[UR16][R6.64] ;  /* 0x0000001006057981 */ /* 0x000ee2000c1e1900 */
[----:B-1----:R-:W-:-:S05]  /*0850*/  IMAD.WIDE.U32 R8, R4, 0x4, R8 ;  /* 0x0000000404087825 */ /* 0x002fca00078e0008 */
[----:B------:R-:W3:Y:S01]  /*0860*/  LDG.E R14, desc[UR16][R8.64] ;  /* 0x00000010080e7981 */ /* 0x000ee2000c1e1900 */
[----:B--2---:R-:W-:-:S04]  /*0870*/  IMAD.WIDE.U32 R10, R4, 0x4, R10 ;  /* 0x00000004040a7825 */ /* 0x004fc800078e000a */
[----:B---3--:R-:W-:-:S05]  /*0880*/  FADD R15, R5, R14 ;  /* 0x0000000e050f7221 */ /* 0x008fca0000000000 */
[----:B------:R-:W-:Y:S01]  /*0890*/  FSETP.GT.AND P1, PT, R15, 1, PT ;  /* 0x3f8000000f00780b */ /* 0x000fe20003f24000 */
[----:B------:R-:W-:-:S12]  /*08a0*/  STG.E desc[UR16][R10.64], R15 ;  /* 0x0000000f0a007986 */ /* 0x000fd8000c101910 */
        /* <DEDUP_REMOVED lines=19> */
[----:B------:R0:W-:-:S12]  /*09e0*/  STG.E desc[UR16][R10.64+0x8], R15 ;  /* 0x0000080f0a007986 */ /* 0x0001d8000c101910 */
        /* <DEDUP_REMOVED lines=10> */
[----:B0-----:R-:W-:Y:S05]  /*0a90*/  @!P1 BRA `(.L_x_4) ;  /* 0x0000000000149947 */ /* 0x001fea0003800000 */
[----:B------:R-:W2:Y:S04]  /*0aa0*/  LDG.E R8, desc[UR16][R8.64+0xc] ;  /* 0x00000c1008087981 */ /* 0x000ea8000c1e1900 */
[----:B------:R-:W2:Y:S02]  /*0ab0*/  LDG.E R7, desc[UR16][R6.64+0xc] ;  /* 0x00000c1006077981 */ /* 0x000ea4000c1e1900 */
[----:B--2---:R-:W-:-:S04]  /*0ac0*/  FADD R5, R8, R7 ;  /* 0x0000000708057221 */ /* 0x004fc80000000000 */
[----:B------:R-:W-:-:S05]  /*0ad0*/  FMUL R5, R13, R5 ;  /* 0x000000050d057220 */ /* 0x000fca0000400000 */
[----:B------:R0:W-:Y:S02]  /*0ae0*/  STG.E desc[UR16][R10.64+0xc], R5 ;  /* 0x00000c050a007986 */ /* 0x0001e4000c101910 */
.L_x_4:
[----:B------:R-:W-:-:S07]  /*0af0*/  IADD3 R4, PT, PT, R4, 0x4, RZ ;  /* 0x0000000404047810 */ /* 0x000fce0007ffe0ff */
.L_x_3:
[----:B------:R-:W-:-:S13]  /*0b00*/  ISETP.NE.AND P1, PT, R2, RZ, PT ;  /* 0x000000ff0200720c */ /* 0x000fda0003f25270 */
[----:B------:R-:W-:Y:S05]  /*0b10*/  @!P1 BRA `(.L_x_2) ;  /* 0x0000000000c89947 */ /* 0x000fea0003800000 */
[----:B------:R-:W-:-:S13]  /*0b20*/  ISETP.NE.AND P1, PT, R2, 0x1, PT ;  /* 0x000000010200780c */ /* 0x000fda0003f25270 */
[----:B------:R-:W-:Y:S05]  /*0b30*/  @!P1 BRA `(.L_x_5) ;  /* 0x0000000000709947 */ /* 0x000fea0003800000 */
[----:B------:R-:W2:Y:S08]  /*0b40*/  LDC.64 R6, c[0x0][0x388] ;  /* 0x0000e200ff067b82 */ /* 0x000eb00000000a00 */
[----:B-1----:R-:W1:Y:S08]  /*0b50*/  LDC.64 R8, c[0x0][0x390] ;  /* 0x0000e400ff087b82 */ /* 0x002e700000000a00 */
[----:B0-----:R-:W0:Y:S01]  /*0b60*/  LDC.64 R10, c[0x0][0x380] ;  /* 0x0000e000ff0a7b82 */ /* 0x001e220000000a00 */
[----:B--2---:R-:W-:-:S05]  /*0b70*/  IMAD.WIDE.U32 R6, R4, 0x4, R6 ;  /* 0x0000000404067825 */ /* 0x004fca00078e0006 */
[----:B------:R-:W2:Y:S01]  /*0b80*/  LDG.E R5, desc[UR16][R6.64] ;  /* 0x0000001006057981 */ /* 0x000ea2000c1e1900 */
[----:B-1----:R-:W-:-:S05]  /*0b90*/  IMAD.WIDE.U32 R8, R4, 0x4, R8 ;  /* 0x0000000404087825 */ /* 0x002fca00078e0008 */
[----:B------:R-:W2:Y:S01]  /*0ba0*/  LDG.E R14, desc[UR16][R8.64] ;  /* 0x00000010080e7981 */ /* 0x000ea2000c1e1900 */
[----:B0-----:R-:W-:-:S04]  /*0bb0*/  IMAD.WIDE.U32 R10, R4, 0x4, R10 ;  /* 0x00000004040a7825 */ /* 0x001fc800078e000a */
        /* <DEDUP_REMOVED lines=19> */
.L_x_6:
[----:B------:R-:W-:-:S07]  /*0cf0*/  IADD3 R4, PT, PT, R4, 0x2, RZ ;  /* 0x0000000204047810 */ /* 0x000fce0007ffe0ff */
.L_x_5:
[----:B------:R-:W2:Y:S02]  /*0d00*/  LDCU UR11, c[0x0][0x398] ;  /* 0x00007300ff0b77ac */ /* 0x000ea40008000800 */
[----:B--2---:R-:W-:-:S09]  /*0d10*/  ULOP3.LUT UP0, URZ, UR11, 0x1, URZ, 0xc0, !UPT ;  /* 0x000000010bff7892 */ /* 0x004fd2000f80c0ff */
[----:B------:R-:W-:Y:S05]  /*0d20*/  BRA.U !UP0, `(.L_x_2) ;  /* 0x0000000108447547 */ /* 0x000fea000b800000 */
        /* <DEDUP_REMOVED lines=11> */
[----:B--2---:R-:W-:Y:S05]  /*0de0*/  @!P1 BRA `(.L_x_2) ;  /* 0x0000000000149947 */ /* 0x004fea0003800000 */
[----:B------:R-:W2:Y:S04]  /*0df0*/  LDG.E R8, desc[UR16][R8.64] ;  /* 0x0000001008087981 */ /* 0x000ea8000c1e1900 */
[----:B------:R-:W2:Y:S02]  /*0e00*/  LDG.E R7, desc[UR16][R6.64] ;  /* 0x0000001006077981 */ /* 0x000ea4000c1e1900 */
[----:B--2---:R-:W-:-:S04]  /*0e10*/  FADD R10, R8, R7 ;  /* 0x00000007080a7221 */ /* 0x004fc80000000000 */
[----:B------:R-:W-:-:S05]  /*0e20*/  FMUL R11, R13, R10 ;  /* 0x0000000a0d0b7220 */ /* 0x000fca0000400000 */
[----:B------:R2:W-:Y:S02]  /*0e30*/  STG.E desc[UR16][R4.64], R11 ;  /* 0x0000000b04007986 */ /* 0x0005e4000c101910 */
.L_x_2:
[----:B------:R-:W-:Y:S05]  /*0e40*/  BRA.U UP1, `(.L_x_7) ;  /* 0xfffffff101bc7547 */ /* 0x000fea000b83ffff */
[----:B------:R-:W-:Y:S05]  /*0e50*/  EXIT ;  /* 0x000000000000794d */ /* 0x000fea0003800000 */
.L_x_8:
[----:B------:R-:W-:-:S00]  /*0e60*/  BRA `(.L_x_8) ;  /* 0xfffffffc00fc7947 */ /* 0x000fc0000383ffff */
[----:B------:R-:W-:-:S00]  /*0e70*/  NOP ;  /* 0x0000000000007918 */ /* 0x000fc00000000000 */
        /* <DEDUP_REMOVED lines=8> */
.L_x_9:


//--------------------- .nv.shared.reserved.0     --------------------------
	.section	.nv.shared.reserved.0,"aw",@nobits
	.weak		__nv_reservedSMEM_offset_0_alias
	.size		__nv_reservedSMEM_offset_0_alias, 0, 64
	.other		__nv_reservedSMEM_offset_0_alias,@"STO_CUDA_RESERVED_SHARED STV_DEFAULT"
__nv_reservedSMEM_offset_0_alias:
	.zero		0
	.zero		64


//--------------------- .nv.constant0._Z10vector_addPfS_S_i --------------------------
	.section	.nv.constant0._Z10vector_addPfS_S_i,"a",@progbits
	.sectionflags	@""
	.align	4
.nv.constant0._Z10vector_addPfS_S_i:
	.zero		924


//--------------------- SYMBOLS --------------------------

	.type		.nv.reservedSmem.offset0,@object
	.size		.nv.reservedSmem.offset0,0x4
